	.headerflags	@"EF_CUDA_TEXMODE_UNIFIED EF_CUDA_64BIT_ADDRESS EF_CUDA_ACCELERATORS EF_CUDA_SM90 EF_CUDA_VIRTUAL_SM(EF_CUDA_SM90)"
	.elftype	@"ET_EXEC"


//--------------------- .nv.info                  --------------------------
	.section	.nv.info,"",@"SHT_CUDA_INFO"
	.align	4


	//----- nvinfo : EIATTR_REGCOUNT
	.align		4
        /*0000*/ 	.byte	0x04, 0x2f
        /*0002*/ 	.short	(.L_1 - .L_0)
	.align		4
.L_0:
        /*0004*/ 	.word	index@(triton_poi_fused_add_clone_0)
        /*0008*/ 	.word	0x00000010


	//----- nvinfo : EIATTR_MIN_STACK_SIZE
	.align		4
.L_1:
        /*000c*/ 	.byte	0x04, 0x12
        /*000e*/ 	.short	(.L_3 - .L_2)
	.align		4
.L_2:
        /*0010*/ 	.word	index@(triton_poi_fused_add_clone_0)
        /*0014*/ 	.word	0x00000000


	//----- nvinfo : EIATTR_FRAME_SIZE
	.align		4
.L_3:
        /*0018*/ 	.byte	0x04, 0x11
        /*001a*/ 	.short	(.L_5 - .L_4)
	.align		4
.L_4:
        /*001c*/ 	.word	index@(triton_poi_fused_add_clone_0)
        /*0020*/ 	.word	0x00000000


	//----- nvinfo : EIATTR_MIN_STACK_SIZE
	.align		4
.L_5:
        /*0024*/ 	.byte	0x04, 0x12
        /*0026*/ 	.short	(.L_7 - .L_6)
	.align		4
.L_6:
        /*0028*/ 	.word	index@(triton_poi_fused_add_clone_0)
        /*002c*/ 	.word	0x00000000
.L_7:


//--------------------- .nv.info.triton_poi_fused_add_clone_0 --------------------------
	.section	.nv.info.triton_poi_fused_add_clone_0,"",@"SHT_CUDA_INFO"
	.sectionflags	@""
	.align	4


	//----- nvinfo : EIATTR_CUDA_API_VERSION
	.align		4
        /*0000*/ 	.byte	0x04, 0x37
        /*0002*/ 	.short	(.L_9 - .L_8)
.L_8:
        /*0004*/ 	.word	0x0000007c


	//----- nvinfo : EIATTR_KPARAM_INFO
	.align		4
.L_9:
        /*0008*/ 	.byte	0x04, 0x17
        /*000a*/ 	.short	(.L_11 - .L_10)
.L_10:
        /*000c*/ 	.word	0x00000000
        /*0010*/ 	.short	0x0003
        /*0012*/ 	.short	0x0018
        /*0014*/ 	.byte	0x00, 0xf0, 0x11, 0x00


	//----- nvinfo : EIATTR_KPARAM_INFO
	.align		4
.L_11:
        /*0018*/ 	.byte	0x04, 0x17
        /*001a*/ 	.short	(.L_13 - .L_12)
.L_12:
        /*001c*/ 	.word	0x00000000
        /*0020*/ 	.short	0x0002
        /*0022*/ 	.short	0x0010
        /*0024*/ 	.byte	0x00, 0xf4, 0x21, 0x00


	//----- nvinfo : EIATTR_KPARAM_INFO
	.align		4
.L_13:
        /*0028*/ 	.byte	0x04, 0x17
        /*002a*/ 	.short	(.L_15 - .L_14)
.L_14:
        /*002c*/ 	.word	0x00000000
        /*0030*/ 	.short	0x0001
        /*0032*/ 	.short	0x0008
        /*0034*/ 	.byte	0x00, 0xf4, 0x21, 0x00


	//----- nvinfo : EIATTR_KPARAM_INFO
	.align		4
.L_15:
        /*0038*/ 	.byte	0x04, 0x17
        /*003a*/ 	.short	(.L_17 - .L_16)
.L_16:
        /*003c*/ 	.word	0x00000000
        /*0040*/ 	.short	0x0000
        /*0042*/ 	.short	0x0000
        /*0044*/ 	.byte	0x00, 0xf4, 0x21, 0x00


	//----- nvinfo : EIATTR_SPARSE_MMA_MASK
	.align		4
.L_17:
        /*0048*/ 	.byte	0x03, 0x50
        /*004a*/ 	.short	0x0000


	//----- nvinfo : EIATTR_MAXREG_COUNT
	.align		4
        /*004c*/ 	.byte	0x03, 0x1b
        /*004e*/ 	.short	0x00ff


	//----- nvinfo : EIATTR_EXIT_INSTR_OFFSETS
	.align		4
        /*0050*/ 	.byte	0x04, 0x1c
        /*0052*/ 	.short	(.L_19 - .L_18)


	//   ....[0]....
.L_18:
        /*0054*/ 	.word	0x000001d0


	//   ....[1]....
        /*0058*/ 	.word	0x000001f0


	//----- nvinfo : EIATTR_REQNTID
	.align		4
.L_19:
        /*005c*/ 	.byte	0x04, 0x10
        /*005e*/ 	.short	(.L_21 - .L_20)
.L_20:
        /*0060*/ 	.word	0x00000080
        /*0064*/ 	.word	0x00000001
        /*0068*/ 	.word	0x00000001


	//----- nvinfo : EIATTR_CBANK_PARAM_SIZE
	.align		4
.L_21:
        /*006c*/ 	.byte	0x03, 0x19
        /*006e*/ 	.short	0x001c


	//----- nvinfo : EIATTR_PARAM_CBANK
	.align		4
        /*0070*/ 	.byte	0x04, 0x0a
        /*0072*/ 	.short	(.L_23 - .L_22)
	.align		4
.L_22:
        /*0074*/ 	.word	index@(.nv.constant0.triton_poi_fused_add_clone_0)
        /*0078*/ 	.short	0x0210
        /*007a*/ 	.short	0x001c


	//----- nvinfo : EIATTR_SW_WAR
	.align		4
.L_23:
        /*007c*/ 	.byte	0x04, 0x36
        /*007e*/ 	.short	(.L_25 - .L_24)
.L_24:
        /*0080*/ 	.word	0x00000008
.L_25:


//--------------------- .nv.callgraph             --------------------------
	.section	.nv.callgraph,"",@"SHT_CUDA_CALLGRAPH"
	.align	4
	.sectionentsize	8
	.align		4
        /*0000*/ 	.word	0x00000000
	.align		4
        /*0004*/ 	.word	0xffffffff
	.align		4
        /*0008*/ 	.word	0x00000000
	.align		4
        /*000c*/ 	.word	0xfffffffe
	.align		4
        /*0010*/ 	.word	0x00000000
	.align		4
        /*0014*/ 	.word	0xfffffffd
	.align		4
        /*0018*/ 	.word	0x00000000
	.align		4
        /*001c*/ 	.word	0xfffffffc


//--------------------- .text.triton_poi_fused_add_clone_0 --------------------------
	.section	.text.triton_poi_fused_add_clone_0,"ax",@progbits
	.align	128
        .global         triton_poi_fused_add_clone_0
        .type           triton_poi_fused_add_clone_0,@function
        .size           triton_poi_fused_add_clone_0,(.L_x_1 - triton_poi_fused_add_clone_0)
        .other          triton_poi_fused_add_clone_0,@"STO_CUDA_ENTRY STV_DEFAULT"
triton_poi_fused_add_clone_0:
.text.triton_poi_fused_add_clone_0:
[----:B------:R-:W0:Y:S02]  /*0000*/  LDC R1, c[0x0][0x28] ;  /* 0x00000a00ff017b82 */ /* 0x000e240000000800 */
[----:B------:R-:W1:Y:S01]  /*0010*/  S2R R0, SR_TID.X ;  /* 0x0000000000007919 */ /* 0x000e620000002100 */
[----:B------:R-:W2:Y:S01]  /*0020*/  LDC.64 R6, c[0x0][0x218] ;  /* 0x00008600ff067b82 */ /* 0x000ea20000000a00 */
[----:B------:R-:W-:Y:S01]  /*0030*/  HFMA2.MMA R13, -RZ, RZ, 0, 0 ;  /* 0x00000000ff0d7435 */ /* 0x000fe200000001ff */
[----:B------:R-:W-:Y:S01]  /*0040*/  ULDC.64 UR4, c[0x0][0x208] ;  /* 0x0000820000047ab9 */ /* 0x000fe20000000a00 */
[----:B------:R-:W3:Y:S05]  /*0050*/  S2R R9, SR_CTAID.X ;  /* 0x0000000000097919 */ /* 0x000eea0000002500 */
[----:B------:R-:W4:Y:S01]  /*0060*/  LDC.64 R4, c[0x0][0x210] ;  /* 0x00008400ff047b82 */ /* 0x000f220000000a00 */
[----:B-1----:R-:W-:-:S02]  /*0070*/  LOP3.LUT R0, R0, 0x7f, RZ, 0xc0, !PT ;  /* 0x0000007f00007812 */ /* 0x002fc400078ec0ff */
[----:B---3--:R-:W-:-:S03]  /*0080*/  SHF.R.S32.HI R2, RZ, 0x18, R9 ;  /* 0x00000018ff027819 */ /* 0x008fc60000011409 */
[----:B------:R-:W-:Y:S01]  /*0090*/  IMAD R9, R9, 0x80, R0 ;  /* 0x0000008009097824 */ /* 0x000fe200078e0200 */
[----:B------:R-:W-:-:S03]  /*00a0*/  SGXT R0, R2, 0x1 ;  /* 0x000000010200781a */ /* 0x000fc60000000200 */
[C---:B----4-:R-:W-:Y:S01]  /*00b0*/  IMAD.WIDE R4, R9.reuse, 0x4, R4 ;  /* 0x0000000409047825 */ /* 0x050fe200078e0204 */
[----:B------:R-:W1:Y:S01]  /*00c0*/  LDC.64 R2, c[0x0][0x220] ;  /* 0x00008800ff027b82 */ /* 0x000e620000000a00 */
[----:B------:R-:W-:Y:S02]  /*00d0*/  ISETP.GE.AND P0, PT, R9, 0x100, PT ;  /* 0x000001000900780c */ /* 0x000fe40003f06270 */
[CC--:B------:R-:W-:Y:S02]  /*00e0*/  LEA.HI R8, R0.reuse, R9.reuse, RZ, 0x2 ;  /* 0x0000000900087211 */ /* 0x0c0fe400078f10ff */
[----:B------:R-:W-:Y:S02]  /*00f0*/  LEA.HI R0, R0, R9, RZ, 0x4 ;  /* 0x0000000900007211 */ /* 0x000fe400078f20ff */
[----:B------:R-:W-:Y:S02]  /*0100*/  LOP3.LUT R8, R8, 0xfffffffc, RZ, 0xc0, !PT ;  /* 0xfffffffc08087812 */ /* 0x000fe400078ec0ff */
[----:B------:R-:W-:-:S03]  /*0110*/  LOP3.LUT R0, R0, 0xfffffff0, RZ, 0xc0, !PT ;  /* 0xfffffff000007812 */ /* 0x000fc600078ec0ff */
[----:B------:R-:W-:-:S04]  /*0120*/  IMAD.IADD R11, R9, 0x1, -R8 ;  /* 0x00000001090b7824 */ /* 0x000fc800078e0a08 */
[----:B--2---:R-:W-:-:S04]  /*0130*/  IMAD.WIDE R6, R11, 0x4, R6 ;  /* 0x000000040b067825 */ /* 0x004fc800078e0206 */
[----:B------:R-:W-:Y:S01]  /*0140*/  IMAD.IADD R11, R9, 0x1, -R0 ;  /* 0x00000001090b7824 */ /* 0x000fe200078e0a00 */
[----:B------:R-:W-:Y:S01]  /*0150*/  MOV R0, RZ ;  /* 0x000000ff00007202 */ /* 0x000fe20000000f00 */
[----:B------:R-:W-:Y:S01]  /*0160*/  IMAD.MOV.U32 R8, RZ, RZ, RZ ;  /* 0x000000ffff087224 */ /* 0x000fe200078e00ff */
[----:B------:R-:W2:Y:S01]  /*0170*/  @!P0 LDG.E.EL R13, desc[UR4][R6.64] ;  /* 0x00000004060d8981 */ /* 0x000ea2000c2e1900 */
[----:B-1----:R-:W-:-:S03]  /*0180*/  IMAD.WIDE R2, R11, 0x4, R2 ;  /* 0x000000040b027825 */ /* 0x002fc600078e0202 */
[----:B------:R-:W2:Y:S04]  /*0190*/  @!P0 LDG.E R0, desc[UR4][R4.64] ;  /* 0x0000000404008981 */ /* 0x000ea8000c1e1900 */
[----:B------:R-:W3:Y:S01]  /*01a0*/  @!P0 LDG.E.EL R8, desc[UR4][R2.64] ;  /* 0x0000000402088981 */ /* 0x000ee2000c2e1900 */
[----:B--2---:R-:W-:-:S04]  /*01b0*/  FADD R13, R13, R0 ;  /* 0x000000000d0d7221 */ /* 0x004fc80000000000 */
[----:B---3--:R-:W-:Y:S01]  /*01c0*/  FADD R13, R13, R8 ;  /* 0x000000080d0d7221 */ /* 0x008fe20000000000 */
[----:B------:R-:W-:Y:S06]  /*01d0*/  @P0 EXIT ;  /* 0x000000000000094d */ /* 0x000fec0003800000 */
[----:B------:R-:W-:Y:S01]  /*01e0*/  STG.E desc[UR4][R4.64], R13 ;  /* 0x0000000d04007986 */ /* 0x000fe2000c101904 */
[----:B------:R-:W-:Y:S05]  /*01f0*/  EXIT ;  /* 0x000000000000794d */ /* 0x000fea0003800000 */
.L_x_0:
[----:B------:R-:W-:-:S00]  /*0200*/  BRA `(.L_x_0) ;  /* 0xfffffffc00fc7947 */ /* 0x000fc0000383ffff */
[----:B------:R-:W-:-:S00]  /*0210*/  NOP ;  /* 0x0000000000007918 */ /* 0x000fc00000000000 */
        /* <DEDUP_REMOVED lines=14> */
.L_x_1:


//--------------------- .nv.constant0.triton_poi_fused_add_clone_0 --------------------------
	.section	.nv.constant0.triton_poi_fused_add_clone_0,"a",@progbits
	.sectionflags	@""
	.align	4
.nv.constant0.triton_poi_fused_add_clone_0:
	.zero		556
